//
// Generated by NVIDIA NVVM Compiler
//
// Compiler Build ID: CL-36424714
// Cuda compilation tools, release 13.0, V13.0.88
// Based on NVVM 20.0.0
//

.version 9.0
.target sm_100
.address_size 64

	// .globl	_Z16reduce_one_blockPKdPdi
.extern .shared .align 16 .b8 shared_data[];

.visible .entry _Z16reduce_one_blockPKdPdi(
	.param .u64 .ptr .align 1 _Z16reduce_one_blockPKdPdi_param_0,
	.param .u64 .ptr .align 1 _Z16reduce_one_blockPKdPdi_param_1,
	.param .u32 _Z16reduce_one_blockPKdPdi_param_2
)
{
	.reg .pred 	%p<20>;
	.reg .b32 	%r<42>;
	.reg .b64 	%rd<9>;
	.reg .b64 	%fd<23>;

	ld.param.u64 	%rd1, [_Z16reduce_one_blockPKdPdi_param_0];
	ld.param.u64 	%rd2, [_Z16reduce_one_blockPKdPdi_param_1];
	ld.param.u32 	%r5, [_Z16reduce_one_blockPKdPdi_param_2];
	mov.u32 	%r1, %tid.x;
	mov.u32 	%r2, %ctaid.x;
	mov.u32 	%r6, %ntid.x;
	mad.lo.s32 	%r3, %r2, %r6, %r1;
	setp.ge.u32 	%p1, %r3, %r5;
	mov.f64 	%fd22, 0d0000000000000000;
	@%p1 bra 	$L__BB0_2;
	cvta.to.global.u64 	%rd3, %rd1;
	mul.wide.u32 	%rd4, %r3, 8;
	add.s64 	%rd5, %rd3, %rd4;
	ld.global.nc.f64 	%fd22, [%rd5];
$L__BB0_2:
	shl.b32 	%r27, %r1, 3;
	mov.u32 	%r28, shared_data;
	add.s32 	%r4, %r28, %r27;
	st.shared.f64 	[%r4], %fd22;
	bar.sync 	0;
	ld.shared.f64 	%fd5, [%r4];
	// begin inline asm
	mov.b64 {%r7,%r8}, %fd5;
	// end inline asm
	shfl.sync.down.b32	%r10|%p2, %r8, 16, 31, -1;
	shfl.sync.down.b32	%r9|%p3, %r7, 16, 31, -1;
	// begin inline asm
	mov.b64 %fd6, {%r9,%r10};
	// end inline asm
	add.f64 	%fd7, %fd5, %fd6;
	// begin inline asm
	mov.b64 {%r11,%r12}, %fd7;
	// end inline asm
	shfl.sync.down.b32	%r14|%p4, %r12, 8, 31, -1;
	shfl.sync.down.b32	%r13|%p5, %r11, 8, 31, -1;
	// begin inline asm
	mov.b64 %fd8, {%r13,%r14};
	// end inline asm
	add.f64 	%fd9, %fd7, %fd8;
	// begin inline asm
	mov.b64 {%r15,%r16}, %fd9;
	// end inline asm
	shfl.sync.down.b32	%r18|%p6, %r16, 4, 31, -1;
	shfl.sync.down.b32	%r17|%p7, %r15, 4, 31, -1;
	// begin inline asm
	mov.b64 %fd10, {%r17,%r18};
	// end inline asm
	add.f64 	%fd11, %fd9, %fd10;
	// begin inline asm
	mov.b64 {%r19,%r20}, %fd11;
	// end inline asm
	shfl.sync.down.b32	%r22|%p8, %r20, 2, 31, -1;
	shfl.sync.down.b32	%r21|%p9, %r19, 2, 31, -1;
	// begin inline asm
	mov.b64 %fd12, {%r21,%r22};
	// end inline asm
	add.f64 	%fd13, %fd11, %fd12;
	// begin inline asm
	mov.b64 {%r23,%r24}, %fd13;
	// end inline asm
	shfl.sync.down.b32	%r26|%p10, %r24, 1, 31, -1;
	shfl.sync.down.b32	%r25|%p11, %r23, 1, 31, -1;
	// begin inline asm
	mov.b64 %fd14, {%r25,%r26};
	// end inline asm
	add.f64 	%fd15, %fd13, %fd14;
	st.shared.f64 	[%r4], %fd15;
	bar.sync 	0;
	setp.gt.u32 	%p12, %r1, 7;
	@%p12 bra 	$L__BB0_5;
	mad.lo.s32 	%r41, %r1, 248, %r4;
	ld.shared.f64 	%fd16, [%r41];
	// begin inline asm
	mov.b64 {%r29,%r30}, %fd16;
	// end inline asm
	shfl.sync.down.b32	%r32|%p13, %r30, 4, 31, -1;
	shfl.sync.down.b32	%r31|%p14, %r29, 4, 31, -1;
	// begin inline asm
	mov.b64 %fd17, {%r31,%r32};
	// end inline asm
	add.f64 	%fd18, %fd16, %fd17;
	// begin inline asm
	mov.b64 {%r33,%r34}, %fd18;
	// end inline asm
	shfl.sync.down.b32	%r36|%p15, %r34, 2, 31, -1;
	shfl.sync.down.b32	%r35|%p16, %r33, 2, 31, -1;
	// begin inline asm
	mov.b64 %fd19, {%r35,%r36};
	// end inline asm
	add.f64 	%fd20, %fd18, %fd19;
	// begin inline asm
	mov.b64 {%r37,%r38}, %fd20;
	// end inline asm
	shfl.sync.down.b32	%r40|%p17, %r38, 1, 31, -1;
	shfl.sync.down.b32	%r39|%p18, %r37, 1, 31, -1;
	// begin inline asm
	mov.b64 %fd21, {%r39,%r40};
	// end inline asm
	add.f64 	%fd3, %fd20, %fd21;
	setp.ne.s32 	%p19, %r1, 0;
	@%p19 bra 	$L__BB0_5;
	cvta.to.global.u64 	%rd6, %rd2;
	mul.wide.u32 	%rd7, %r2, 8;
	add.s64 	%rd8, %rd6, %rd7;
	st.global.f64 	[%rd8], %fd3;
$L__BB0_5:
	ret;

}


// ===== COMPILED SASS (sm_100) =====

	.target	sm_100

	.elftype	@"ET_EXEC"


//--------------------- .note.nv.tkinfo           --------------------------
	.section	.note.nv.tkinfo,"",@"SHT_NOTE"
	.sectionflags	@"SHF_NOTE_NV_TKINFO"
	.tkinfo
        /*0018*/ 	.word	0x00000002
        /*0030*/ 	.string	""
        /*0030*/ 	.string	"ptxas"
        /*0030*/ 	.string	"Cuda compilation tools, release 13.0, V13.0.88"
        /*0030*/ 	.string	"Build cuda_13.0.r13.0/compiler.36424714_0"
        /*0030*/ 	.string	"-arch sm_100 -m 64 "



//--------------------- .note.nv.cuinfo           --------------------------
	.section	.note.nv.cuinfo,"",@"SHT_NOTE"
	.sectionflags	@"SHF_NOTE_NV_CUINFO"
        /*0018*/ 	.short	0x0002
        /*001a*/ 	.short	0x0064
        /*001c*/ 	.short	0x0082
	.zero		2


//--------------------- .nv.info                  --------------------------
	.section	.nv.info,"",@"SHT_CUDA_INFO"
	.align	4


	//----- nvinfo : EIATTR_REGCOUNT
	.align		4
        /*0000*/ 	.byte	0x04, 0x2f
        /*0002*/ 	.short	(.L_1 - .L_0)
	.align		4
.L_0:
        /*0004*/ 	.word	index@(_Z16reduce_one_blockPKdPdi)
        /*0008*/ 	.word	0x00000012


	//----- nvinfo : EIATTR_FRAME_SIZE
	.align		4
.L_1:
        /*000c*/ 	.byte	0x04, 0x11
        /*000e*/ 	.short	(.L_3 - .L_2)
	.align		4
.L_2:
        /*0010*/ 	.word	index@(_Z16reduce_one_blockPKdPdi)
        /*0014*/ 	.word	0x00000000


	//----- nvinfo : EIATTR_MIN_STACK_SIZE
	.align		4
.L_3:
        /*0018*/ 	.byte	0x04, 0x12
        /*001a*/ 	.short	(.L_5 - .L_4)
	.align		4
.L_4:
        /*001c*/ 	.word	index@(_Z16reduce_one_blockPKdPdi)
        /*0020*/ 	.word	0x00000000
.L_5:


//--------------------- .nv.compat                --------------------------
	.section	.nv.compat,"",@"SHT_CUDA_COMPAT_INFO"
	.align	4
        /*0000*/ 	.byte	0x02, 0x09, 0x00, 0x00, 0x02, 0x02, 0x01, 0x00, 0x02, 0x05, 0x05, 0x00, 0x03, 0x07, 0x01, 0x01
        /*0010*/ 	.byte	0x02, 0x03, 0x00, 0x00, 0x02, 0x06, 0x01, 0x00, 0x04, 0x0b, 0x08, 0x00, 0x01, 0x00, 0x00, 0x00
        /*0020*/ 	.byte	0x00, 0x00, 0x00, 0x00


//--------------------- .nv.info._Z16reduce_one_blockPKdPdi --------------------------
	.section	.nv.info._Z16reduce_one_blockPKdPdi,"",@"SHT_CUDA_INFO"
	.sectionflags	@""
	.align	4


	//----- nvinfo : EIATTR_CUDA_API_VERSION
	.align		4
        /*0000*/ 	.byte	0x04, 0x37
        /*0002*/ 	.short	(.L_7 - .L_6)
.L_6:
        /*0004*/ 	.word	0x00000082


	//----- nvinfo : EIATTR_KPARAM_INFO
	.align		4
.L_7:
        /*0008*/ 	.byte	0x04, 0x17
        /*000a*/ 	.short	(.L_9 - .L_8)
.L_8:
        /*000c*/ 	.word	0x00000000
        /*0010*/ 	.short	0x0002
        /*0012*/ 	.short	0x0010
        /*0014*/ 	.byte	0x00, 0xf0, 0x11, 0x00


	//----- nvinfo : EIATTR_KPARAM_INFO
	.align		4
.L_9:
        /*0018*/ 	.byte	0x04, 0x17
        /*001a*/ 	.short	(.L_11 - .L_10)
.L_10:
        /*001c*/ 	.word	0x00000000
        /*0020*/ 	.short	0x0001
        /*0022*/ 	.short	0x0008
        /*0024*/ 	.byte	0x00, 0xf5, 0x21, 0x00


	//----- nvinfo : EIATTR_KPARAM_INFO
	.align		4
.L_11:
        /*0028*/ 	.byte	0x04, 0x17
        /*002a*/ 	.short	(.L_13 - .L_12)
.L_12:
        /*002c*/ 	.word	0x00000000
        /*0030*/ 	.short	0x0000
        /*0032*/ 	.short	0x0000
        /*0034*/ 	.byte	0x00, 0xf5, 0x21, 0x00


	//----- nvinfo : EIATTR_SPARSE_MMA_MASK
	.align		4
.L_13:
        /*0038*/ 	.byte	0x03, 0x50
        /*003a*/ 	.short	0x0000


	//----- nvinfo : EIATTR_MAXREG_COUNT
	.align		4
        /*003c*/ 	.byte	0x03, 0x1b
        /*003e*/ 	.short	0x00ff


	//----- nvinfo : EIATTR_NUM_BARRIERS
	.align		4
        /*0040*/ 	.byte	0x02, 0x4c
        /*0042*/ 	.byte	0x01
	.zero		1


	//----- nvinfo : EIATTR_MERCURY_ISA_VERSION
	.align		4
        /*0044*/ 	.byte	0x03, 0x5f
        /*0046*/ 	.short	0x0101


	//----- nvinfo : EIATTR_COOP_GROUP_MASK_REGIDS
	.align		4
        /*0048*/ 	.byte	0x04, 0x29
        /*004a*/ 	.short	(.L_15 - .L_14)


	//   ....[0]....
.L_14:
        /*004c*/ 	.word	0xffffffff


	//   ....[1]....
        /*0050*/ 	.word	0xffffffff


	//   ....[2]....
        /*0054*/ 	.word	0xffffffff


	//   ....[3]....
        /*0058*/ 	.word	0xffffffff


	//   ....[4]....
        /*005c*/ 	.word	0xffffffff


	//   ....[5]....
        /*0060*/ 	.word	0xffffffff


	//   ....[6]....
        /*0064*/ 	.word	0xffffffff


	//   ....[7]....
        /*0068*/ 	.word	0xffffffff


	//   ....[8]....
        /*006c*/ 	.word	0xffffffff


	//   ....[9]....
        /*0070*/ 	.word	0xffffffff


	//   ....[10]....
        /*0074*/ 	.word	0xffffffff


	//   ....[11]....
        /*0078*/ 	.word	0xffffffff


	//   ....[12]....
        /*007c*/ 	.word	0xffffffff


	//   ....[13]....
        /*0080*/ 	.word	0xffffffff


	//   ....[14]....
        /*0084*/ 	.word	0xffffffff


	//   ....[15]....
        /*0088*/ 	.word	0xffffffff


	//----- nvinfo : EIATTR_COOP_GROUP_INSTR_OFFSETS
	.align		4
.L_15:
        /*008c*/ 	.byte	0x04, 0x28
        /*008e*/ 	.short	(.L_17 - .L_16)


	//   ....[0]....
.L_16:
        /*0090*/ 	.word	0x00000140


	//   ....[1]....
        /*0094*/ 	.word	0x00000150


	//   ....[2]....
        /*0098*/ 	.word	0x00000170


	//   ....[3]....
        /*009c*/ 	.word	0x00000180


	//   ....[4]....
        /*00a0*/ 	.word	0x000001a0


	//   ....[5]....
        /*00a4*/ 	.word	0x000001b0


	//   ....[6]....
        /*00a8*/ 	.word	0x000001d0


	//   ....[7]....
        /*00ac*/ 	.word	0x000001e0


	//   ....[8]....
        /*00b0*/ 	.word	0x00000200


	//   ....[9]....
        /*00b4*/ 	.word	0x00000210


	//   ....[10]....
        /*00b8*/ 	.word	0x00000290


	//   ....[11]....
        /*00bc*/ 	.word	0x000002a0


	//   ....[12]....
        /*00c0*/ 	.word	0x000002c0


	//   ....[13]....
        /*00c4*/ 	.word	0x000002d0


	//   ....[14]....
        /*00c8*/ 	.word	0x000002f0


	//   ....[15]....
        /*00cc*/ 	.word	0x00000300


	//----- nvinfo : EIATTR_VRC_CTA_INIT_COUNT
	.align		4
.L_17:
        /*00d0*/ 	.byte	0x02, 0x4a
	.zero		1
	.zero		1


	//----- nvinfo : EIATTR_EXIT_INSTR_OFFSETS
	.align		4
        /*00d4*/ 	.byte	0x04, 0x1c
        /*00d6*/ 	.short	(.L_19 - .L_18)


	//   ....[0]....
.L_18:
        /*00d8*/ 	.word	0x00000250


	//   ....[1]....
        /*00dc*/ 	.word	0x00000310


	//   ....[2]....
        /*00e0*/ 	.word	0x00000360


	//----- nvinfo : EIATTR_CBANK_PARAM_SIZE
	.align		4
.L_19:
        /*00e4*/ 	.byte	0x03, 0x19
        /*00e6*/ 	.short	0x0014


	//----- nvinfo : EIATTR_PARAM_CBANK
	.align		4
        /*00e8*/ 	.byte	0x04, 0x0a
        /*00ea*/ 	.short	(.L_21 - .L_20)
	.align		4
.L_20:
        /*00ec*/ 	.word	index@(.nv.constant0._Z16reduce_one_blockPKdPdi)
        /*00f0*/ 	.short	0x0380
        /*00f2*/ 	.short	0x0014


	//----- nvinfo : EIATTR_SW_WAR
	.align		4
.L_21:
        /*00f4*/ 	.byte	0x04, 0x36
        /*00f6*/ 	.short	(.L_23 - .L_22)
.L_22:
        /*00f8*/ 	.word	0x00000008
.L_23:


//--------------------- .nv.callgraph             --------------------------
	.section	.nv.callgraph,"",@"SHT_CUDA_CALLGRAPH"
	.align	4
	.sectionentsize	8
	.align		4
        /*0000*/ 	.word	0x00000000
	.align		4
        /*0004*/ 	.word	0xffffffff
	.align		4
        /*0008*/ 	.word	0x00000000
	.align		4
        /*000c*/ 	.word	0xfffffffe
	.align		4
        /*0010*/ 	.word	0x00000000
	.align		4
        /*0014*/ 	.word	0xfffffffd
	.align		4
        /*0018*/ 	.word	0x00000000
	.align		4
        /*001c*/ 	.word	0xfffffffc


//--------------------- .text._Z16reduce_one_blockPKdPdi --------------------------
	.section	.text._Z16reduce_one_blockPKdPdi,"ax",@progbits
	.align	128
        .global         _Z16reduce_one_blockPKdPdi
        .type           _Z16reduce_one_blockPKdPdi,@function
        .size           _Z16reduce_one_blockPKdPdi,(.L_x_1 - _Z16reduce_one_blockPKdPdi)
        .other          _Z16reduce_one_blockPKdPdi,@"STO_CUDA_ENTRY STV_DEFAULT"
_Z16reduce_one_blockPKdPdi:
.text._Z16reduce_one_blockPKdPdi:
[----:B------:R-:W-:Y:S01]  /*0000*/  LDC R1, c[0x0][0x37c] ;  /* 0x0000df00ff017b82 */ /* 0x000fe20000000800 */
[----:B------:R-:W0:Y:S01]  /*0010*/  S2R R3, SR_TID.X ;  /* 0x0000000000037919 */ /* 0x000e220000002100 */
[----:B------:R-:W0:Y:S01]  /*0020*/  LDCU UR4, c[0x0][0x360] ;  /* 0x00006c00ff0477ac */ /* 0x000e220008000800 */
[----:B------:R-:W-:Y:S01]  /*0030*/  CS2R R4, SRZ ;  /* 0x0000000000047805 */ /* 0x000fe2000001ff00 */
[----:B------:R-:W0:Y:S01]  /*0040*/  S2R R0, SR_CTAID.X ;  /* 0x0000000000007919 */ /* 0x000e220000002500 */
[----:B------:R-:W1:Y:S01]  /*0050*/  LDCU UR5, c[0x0][0x390] ;  /* 0x00007200ff0577ac */ /* 0x000e620008000800 */
[----:B------:R-:W2:Y:S01]  /*0060*/  LDCU.64 UR6, c[0x0][0x358] ;  /* 0x00006b00ff0677ac */ /* 0x000ea20008000a00 */
[----:B0-----:R-:W-:-:S05]  /*0070*/  IMAD R9, R0, UR4, R3 ;  /* 0x0000000400097c24 */ /* 0x001fca000f8e0203 */
[----:B-1----:R-:W-:-:S13]  /*0080*/  ISETP.GE.U32.AND P0, PT, R9, UR5, PT ;  /* 0x0000000509007c0c */ /* 0x002fda000bf06070 */
[----:B------:R-:W0:Y:S02]  /*0090*/  @!P0 LDC.64 R6, c[0x0][0x380] ;  /* 0x0000e000ff068b82 */ /* 0x000e240000000a00 */
[----:B0-----:R-:W-:-:S05]  /*00a0*/  @!P0 IMAD.WIDE.U32 R6, R9, 0x8, R6 ;  /* 0x0000000809068825 */ /* 0x001fca00078e0006 */
[----:B--2---:R-:W2:Y:S01]  /*00b0*/  @!P0 LDG.E.64.CONSTANT R4, desc[UR6][R6.64] ;  /* 0x0000000606048981 */ /* 0x004ea2000c1e9b00 */
[----:B------:R-:W0:Y:S01]  /*00c0*/  S2UR UR5, SR_CgaCtaId ;  /* 0x00000000000579c3 */ /* 0x000e220000008800 */
[----:B------:R-:W-:Y:S01]  /*00d0*/  UMOV UR4, 0x400 ;  /* 0x0000040000047882 */ /* 0x000fe20000000000 */
[----:B------:R-:W-:Y:S01]  /*00e0*/  ISETP.GT.U32.AND P0, PT, R3, 0x7, PT ;  /* 0x000000070300780c */ /* 0x000fe20003f04070 */
[----:B0-----:R-:W-:-:S06]  /*00f0*/  ULEA UR4, UR5, UR4, 0x18 ;  /* 0x0000000405047291 */ /* 0x001fcc000f8ec0ff */
[----:B------:R-:W-:-:S05]  /*0100*/  LEA R15, R3, UR4, 0x3 ;  /* 0x00000004030f7c11 */ /* 0x000fca000f8e18ff */
[----:B--2---:R-:W-:Y:S01]  /*0110*/  STS.64 [R15], R4 ;  /* 0x000000040f007388 */ /* 0x004fe20000000a00 */
[----:B------:R-:W-:Y:S06]  /*0120*/  BAR.SYNC.DEFER_BLOCKING 0x0 ;  /* 0x0000000000007b1d */ /* 0x000fec0000010000 */
[----:B------:R-:W0:Y:S04]  /*0130*/  LDS.64 R8, [R15] ;  /* 0x000000000f087984 */ /* 0x000e280000000a00 */
[----:B0-----:R-:W-:Y:S04]  /*0140*/  SHFL.DOWN PT, R11, R9, 0x10, 0x1f ;  /* 0x0a001f00090b7f89 */ /* 0x001fe800000e0000 */
[----:B------:R-:W0:Y:S02]  /*0150*/  SHFL.DOWN PT, R10, R8, 0x10, 0x1f ;  /* 0x0a001f00080a7f89 */ /* 0x000e2400000e0000 */
[----:B0-----:R-:W-:-:S07]  /*0160*/  DADD R10, R8, R10 ;  /* 0x00000000080a7229 */ /* 0x001fce000000000a */
[----:B------:R-:W-:Y:S04]  /*0170*/  SHFL.DOWN PT, R7, R11, 0x8, 0x1f ;  /* 0x09001f000b077f89 */ /* 0x000fe800000e0000 */
        /* <DEDUP_REMOVED lines=11> */
[----:B------:R0:W-:Y:S01]  /*0230*/  STS.64 [R15], R8 ;  /* 0x000000080f007388 */ /* 0x0001e20000000a00 */
[----:B------:R-:W-:Y:S06]  /*0240*/  BAR.SYNC.DEFER_BLOCKING 0x0 ;  /* 0x0000000000007b1d */ /* 0x000fec0000010000 */
[----:B------:R-:W-:Y:S05]  /*0250*/  @P0 EXIT ;  /* 0x000000000000094d */ /* 0x000fea0003800000 */
[C---:B------:R-:W-:Y:S01]  /*0260*/  IMAD R4, R3.reuse, 0xf8, R15 ;  /* 0x000000f803047824 */ /* 0x040fe200078e020f */
[----:B------:R-:W-:-:S05]  /*0270*/  ISETP.NE.AND P0, PT, R3, RZ, PT ;  /* 0x000000ff0300720c */ /* 0x000fca0003f05270 */
[----:B------:R-:W1:Y:S04]  /*0280*/  LDS.64 R4, [R4] ;  /* 0x0000000004047984 */ /* 0x000e680000000a00 */
[----:B-1----:R-:W-:Y:S04]  /*0290*/  SHFL.DOWN PT, R7, R5, 0x4, 0x1f ;  /* 0x08801f0005077f89 */ /* 0x002fe800000e0000 */
[----:B------:R-:W1:Y:S02]  /*02a0*/  SHFL.DOWN PT, R6, R4, 0x4, 0x1f ;  /* 0x08801f0004067f89 */ /* 0x000e6400000e0000 */
[----:B-1----:R-:W-:-:S07]  /*02b0*/  DADD R6, R4, R6 ;  /* 0x0000000004067229 */ /* 0x002fce0000000006 */
[----:B0-----:R-:W-:Y:S04]  /*02c0*/  SHFL.DOWN PT, R9, R7, 0x2, 0x1f ;  /* 0x08401f0007097f89 */ /* 0x001fe800000e0000 */
[----:B------:R-:W0:Y:S02]  /*02d0*/  SHFL.DOWN PT, R8, R6, 0x2, 0x1f ;  /* 0x08401f0006087f89 */ /* 0x000e2400000e0000 */
[----:B0-----:R-:W-:-:S07]  /*02e0*/  DADD R8, R6, R8 ;  /* 0x0000000006087229 */ /* 0x001fce0000000008 */
[----:B------:R0:W1:Y:S04]  /*02f0*/  SHFL.DOWN PT, R3, R9, 0x1, 0x1f ;  /* 0x08201f0009037f89 */ /* 0x00006800000e0000 */
[----:B------:R0:W2:Y:S01]  /*0300*/  SHFL.DOWN PT, R2, R8, 0x1, 0x1f ;  /* 0x08201f0008027f89 */ /* 0x0000a200000e0000 */
[----:B------:R-:W-:Y:S05]  /*0310*/  @P0 EXIT ;  /* 0x000000000000094d */ /* 0x000fea0003800000 */
[----:B------:R-:W3:Y:S01]  /*0320*/  LDC.64 R4, c[0x0][0x388] ;  /* 0x0000e200ff047b82 */ /* 0x000ee20000000a00 */
[----:B-12---:R-:W-:Y:S01]  /*0330*/  DADD R2, R8, R2 ;  /* 0x0000000008027229 */ /* 0x006fe20000000002 */
[----:B---3--:R-:W-:-:S06]  /*0340*/  IMAD.WIDE.U32 R4, R0, 0x8, R4 ;  /* 0x0000000800047825 */ /* 0x008fcc00078e0004 */
[----:B------:R-:W-:Y:S01]  /*0350*/  STG.E.64 desc[UR6][R4.64], R2 ;  /* 0x0000000204007986 */ /* 0x000fe2000c101b06 */
[----:B------:R-:W-:Y:S05]  /*0360*/  EXIT ;  /* 0x000000000000794d */ /* 0x000fea0003800000 */
.L_x_0:
[----:B------:R-:W-:-:S00]  /*0370*/  BRA `(.L_x_0) ;  /* 0xfffffffc00fc7947 */ /* 0x000fc0000383ffff */
[----:B------:R-:W-:-:S00]  /*0380*/  NOP ;  /* 0x0000000000007918 */ /* 0x000fc00000000000 */
[----:B------:R-:W-:-:S00]  /*0390*/  NOP ;  /* 0x0000000000007918 */ /* 0x000fc00000000000 */
[----:B------:R-:W-:-:S00]  /*03a0*/  NOP ;  /* 0x0000000000007918 */ /* 0x000fc00000000000 */
[----:B------:R-:W-:-:S00]  /*03b0*/  NOP ;  /* 0x0000000000007918 */ /* 0x000fc00000000000 */
[----:B------:R-:W-:-:S00]  /*03c0*/  NOP ;  /* 0x0000000000007918 */ /* 0x000fc00000000000 */
[----:B------:R-:W-:-:S00]  /*03d0*/  NOP ;  /* 0x0000000000007918 */ /* 0x000fc00000000000 */
[----:B------:R-:W-:-:S00]  /*03e0*/  NOP ;  /* 0x0000000000007918 */ /* 0x000fc00000000000 */
[----:B------:R-:W-:-:S00]  /*03f0*/  NOP ;  /* 0x0000000000007918 */ /* 0x000fc00000000000 */
.L_x_1:


//--------------------- .nv.shared._Z16reduce_one_blockPKdPdi --------------------------
	.section	.nv.shared._Z16reduce_one_blockPKdPdi,"aw",@nobits
	.sectionflags	@""
	.align	16
	.zero		1024


//--------------------- .nv.shared.reserved.0     --------------------------
	.section	.nv.shared.reserved.0,"aw",@nobits
	.weak		__nv_reservedSMEM_offset_0_alias
	.size		__nv_reservedSMEM_offset_0_alias, 0, 64
	.other		__nv_reservedSMEM_offset_0_alias,@"STO_CUDA_RESERVED_SHARED STV_DEFAULT"
__nv_reservedSMEM_offset_0_alias:
	.zero		0
	.zero		64


//--------------------- .nv.constant0._Z16reduce_one_blockPKdPdi --------------------------
	.section	.nv.constant0._Z16reduce_one_blockPKdPdi,"a",@progbits
	.sectionflags	@""
	.align	4
.nv.constant0._Z16reduce_one_blockPKdPdi:
	.zero		916


//--------------------- SYMBOLS --------------------------

	.type		.nv.reservedSmem.offset0,@object
	.size		.nv.reservedSmem.offset0,0x4
	.type		.nv.reservedSmem.cap,@object
	.size		.nv.reservedSmem.cap,0x4
